	.headerflags	@"EF_CUDA_TEXMODE_UNIFIED EF_CUDA_64BIT_ADDRESS EF_CUDA_SM89 EF_CUDA_VIRTUAL_SM(EF_CUDA_SM89)"
	.elftype	@"ET_EXEC"


//--------------------- .nv.info                  --------------------------
	.section	.nv.info,"",@"SHT_CUDA_INFO"
	.align	4


	//----- nvinfo : EIATTR_REGCOUNT
	.align		4
        /*0000*/ 	.byte	0x04, 0x2f
        /*0002*/ 	.short	(.L_1 - .L_0)
	.align		4
.L_0:
        /*0004*/ 	.word	index@(triton_per_fused_add_mul_pow_reciprocal_select_sum_unsqueeze_14)
        /*0008*/ 	.word	0x00000012


	//----- nvinfo : EIATTR_FRAME_SIZE
	.align		4
.L_1:
        /*000c*/ 	.byte	0x04, 0x11
        /*000e*/ 	.short	(.L_3 - .L_2)
	.align		4
.L_2:
        /*0010*/ 	.word	index@(triton_per_fused_add_mul_pow_reciprocal_select_sum_unsqueeze_14)
        /*0014*/ 	.word	0x00000000


	//----- nvinfo : EIATTR_MIN_STACK_SIZE
	.align		4
.L_3:
        /*0018*/ 	.byte	0x04, 0x12
        /*001a*/ 	.short	(.L_5 - .L_4)
	.align		4
.L_4:
        /*001c*/ 	.word	index@(triton_per_fused_add_mul_pow_reciprocal_select_sum_unsqueeze_14)
        /*0020*/ 	.word	0x00000000
.L_5:


//--------------------- .nv.info.triton_per_fused_add_mul_pow_reciprocal_select_sum_unsqueeze_14 --------------------------
	.section	.nv.info.triton_per_fused_add_mul_pow_reciprocal_select_sum_unsqueeze_14,"",@"SHT_CUDA_INFO"
	.sectionflags	@""
	.align	4


	//----- nvinfo : EIATTR_CUDA_API_VERSION
	.align		4
        /*0000*/ 	.byte	0x04, 0x37
        /*0002*/ 	.short	(.L_7 - .L_6)
.L_6:
        /*0004*/ 	.word	0x00000080


	//----- nvinfo : EIATTR_PARAM_CBANK
	.align		4
.L_7:
        /*0008*/ 	.byte	0x04, 0x0a
        /*000a*/ 	.short	(.L_9 - .L_8)
	.align		4
.L_8:
        /*000c*/ 	.word	index@(.nv.constant0.triton_per_fused_add_mul_pow_reciprocal_select_sum_unsqueeze_14)
        /*0010*/ 	.short	0x0160
        /*0012*/ 	.short	0x0028


	//----- nvinfo : EIATTR_CBANK_PARAM_SIZE
	.align		4
.L_9:
        /*0014*/ 	.byte	0x03, 0x19
        /*0016*/ 	.short	0x0028


	//----- nvinfo : EIATTR_KPARAM_INFO
	.align		4
        /*0018*/ 	.byte	0x04, 0x17
        /*001a*/ 	.short	(.L_11 - .L_10)
.L_10:
        /*001c*/ 	.word	0x00000000
        /*0020*/ 	.short	0x0004
        /*0022*/ 	.short	0x0020
        /*0024*/ 	.byte	0x00, 0xf4, 0x21, 0x00


	//----- nvinfo : EIATTR_KPARAM_INFO
	.align		4
.L_11:
        /*0028*/ 	.byte	0x04, 0x17
        /*002a*/ 	.short	(.L_13 - .L_12)
.L_12:
        /*002c*/ 	.word	0x00000000
        /*0030*/ 	.short	0x0003
        /*0032*/ 	.short	0x0018
        /*0034*/ 	.byte	0x00, 0xf0, 0x11, 0x00


	//----- nvinfo : EIATTR_KPARAM_INFO
	.align		4
.L_13:
        /*0038*/ 	.byte	0x04, 0x17
        /*003a*/ 	.short	(.L_15 - .L_14)
.L_14:
        /*003c*/ 	.word	0x00000000
        /*0040*/ 	.short	0x0002
        /*0042*/ 	.short	0x0010
        /*0044*/ 	.byte	0x00, 0xf4, 0x21, 0x00


	//----- nvinfo : EIATTR_KPARAM_INFO
	.align		4
.L_15:
        /*0048*/ 	.byte	0x04, 0x17
        /*004a*/ 	.short	(.L_17 - .L_16)
.L_16:
        /*004c*/ 	.word	0x00000000
        /*0050*/ 	.short	0x0001
        /*0052*/ 	.short	0x0008
        /*0054*/ 	.byte	0x00, 0xf4, 0x21, 0x00


	//----- nvinfo : EIATTR_KPARAM_INFO
	.align		4
.L_17:
        /*0058*/ 	.byte	0x04, 0x17
        /*005a*/ 	.short	(.L_19 - .L_18)
.L_18:
        /*005c*/ 	.word	0x00000000
        /*0060*/ 	.short	0x0000
        /*0062*/ 	.short	0x0000
        /*0064*/ 	.byte	0x00, 0xf4, 0x21, 0x00


	//----- nvinfo : EIATTR_MAXREG_COUNT
	.align		4
.L_19:
        /*0068*/ 	.byte	0x03, 0x1b
        /*006a*/ 	.short	0x00ff


	//----- nvinfo : EIATTR_COOP_GROUP_MASK_REGIDS
	.align		4
        /*006c*/ 	.byte	0x04, 0x29
        /*006e*/ 	.short	(.L_21 - .L_20)


	//   ....[0]....
.L_20:
        /*0070*/ 	.word	0xffffffff


	//   ....[1]....
        /*0074*/ 	.word	0xffffffff


	//   ....[2]....
        /*0078*/ 	.word	0xffffffff


	//   ....[3]....
        /*007c*/ 	.word	0xffffffff


	//   ....[4]....
        /*0080*/ 	.word	0xffffffff


	//   ....[5]....
        /*0084*/ 	.word	0xffffffff


	//----- nvinfo : EIATTR_COOP_GROUP_INSTR_OFFSETS
	.align		4
.L_21:
        /*0088*/ 	.byte	0x04, 0x28
        /*008a*/ 	.short	(.L_23 - .L_22)


	//   ....[0]....
.L_22:
        /*008c*/ 	.word	0x000000c0


	//   ....[1]....
        /*0090*/ 	.word	0x000000f0


	//   ....[2]....
        /*0094*/ 	.word	0x00000110


	//   ....[3]....
        /*0098*/ 	.word	0x00000130


	//   ....[4]....
        /*009c*/ 	.word	0x00000150


	//   ....[5]....
        /*00a0*/ 	.word	0x000001d0


	//----- nvinfo : EIATTR_EXIT_INSTR_OFFSETS
	.align		4
.L_23:
        /*00a4*/ 	.byte	0x04, 0x1c
        /*00a6*/ 	.short	(.L_25 - .L_24)


	//   ....[0]....
.L_24:
        /*00a8*/ 	.word	0x00000340


	//----- nvinfo : EIATTR_REQNTID
	.align		4
.L_25:
        /*00ac*/ 	.byte	0x04, 0x10
        /*00ae*/ 	.short	(.L_27 - .L_26)
.L_26:
        /*00b0*/ 	.word	0x00000040
        /*00b4*/ 	.word	0x00000001
        /*00b8*/ 	.word	0x00000001
.L_27:


//--------------------- .nv.callgraph             --------------------------
	.section	.nv.callgraph,"",@"SHT_CUDA_CALLGRAPH"
	.align	4
	.sectionentsize	8
	.align		4
        /*0000*/ 	.word	0x00000000
	.align		4
        /*0004*/ 	.word	0xffffffff
	.align		4
        /*0008*/ 	.word	0x00000000
	.align		4
        /*000c*/ 	.word	0xfffffffe
	.align		4
        /*0010*/ 	.word	0x00000000
	.align		4
        /*0014*/ 	.word	0xfffffffd
	.align		4
        /*0018*/ 	.word	0x00000000
	.align		4
        /*001c*/ 	.word	0xfffffffc


//--------------------- .nv.rel.action            --------------------------
	.section	.nv.rel.action,"",@"SHT_CUDA_RELOCINFO"
	.align	8
	.sectionentsize	8
        /*0000*/ 	.byte	0x73, 0x00, 0x00, 0x00, 0x00, 0x00, 0x00, 0x00, 0x00, 0x00, 0x00, 0x11, 0x25, 0x00, 0x05, 0x36


//--------------------- .nv.constant0.triton_per_fused_add_mul_pow_reciprocal_select_sum_unsqueeze_14 --------------------------
	.section	.nv.constant0.triton_per_fused_add_mul_pow_reciprocal_select_sum_unsqueeze_14,"a",@progbits
	.sectionflags	@""
	.align	4
.nv.constant0.triton_per_fused_add_mul_pow_reciprocal_select_sum_unsqueeze_14:
	.zero		392


//--------------------- .text.triton_per_fused_add_mul_pow_reciprocal_select_sum_unsqueeze_14 --------------------------
	.section	.text.triton_per_fused_add_mul_pow_reciprocal_select_sum_unsqueeze_14,"ax",@progbits
	.sectionflags	@"SHF_BARRIERS=1"
	.sectioninfo	@"SHI_REGISTERS=18"
	.align	128
        .global         triton_per_fused_add_mul_pow_reciprocal_select_sum_unsqueeze_14
        .type           triton_per_fused_add_mul_pow_reciprocal_select_sum_unsqueeze_14,@function
        .size           triton_per_fused_add_mul_pow_reciprocal_select_sum_unsqueeze_14,(.L_x_1 - triton_per_fused_add_mul_pow_reciprocal_select_sum_unsqueeze_14)
        .other          triton_per_fused_add_mul_pow_reciprocal_select_sum_unsqueeze_14,@"STO_CUDA_ENTRY STV_DEFAULT"
triton_per_fused_add_mul_pow_reciprocal_select_sum_unsqueeze_14:
.text.triton_per_fused_add_mul_pow_reciprocal_select_sum_unsqueeze_14:
[----:B------:R-:W-:Y:S02]  /*0000*/  MOV R1, c[0x0][0x28] ;  /* 0x00000a0000017a02 */ /* 0x000fe40000000f00 */
[----:B------:R-:W0:Y:S01]  /*0010*/  S2R R13, SR_TID.X ;  /* 0x00000000000d7919 */ /* 0x000e220000002100 */
[----:B------:R-:W-:Y:S01]  /*0020*/  MOV R15, 0x4 ;  /* 0x00000004000f7802 */ /* 0x000fe20000000f00 */
[----:B------:R-:W-:Y:S01]  /*0030*/  ULDC.64 UR4, c[0x0][0x118] ;  /* 0x0000460000047ab9 */ /* 0x000fe20000000a00 */
[----:B0-----:R-:W-:-:S05]  /*0040*/  LOP3.LUT R4, R13, 0x3f, RZ, 0xc0, !PT ;  /* 0x0000003f0d047812 */ /* 0x001fca00078ec0ff */
[----:B------:R-:W-:-:S05]  /*0050*/  IMAD.WIDE.U32 R2, R4, R15, c[0x0][0x168] ;  /* 0x00005a0004027625 */ /* 0x000fca00078e000f */
[----:B------:R0:W2:Y:S01]  /*0060*/  LDG.E R0, [R2.64+0x800] ;  /* 0x0008000402007981 */ /* 0x0000a2000c1e1900 */
[C---:B------:R-:W-:Y:S02]  /*0070*/  LOP3.LUT P0, RZ, R13.reuse, 0x1f, RZ, 0xc0, !PT ;  /* 0x0000001f0dff7812 */ /* 0x040fe4000780c0ff */
[----:B------:R-:W-:Y:S02]  /*0080*/  ISETP.GE.AND P1, PT, R13, 0x2, PT ;  /* 0x000000020d00780c */ /* 0x000fe40003f26270 */
[----:B0-----:R-:W-:-:S04]  /*0090*/  SHF.R.U32.HI R2, RZ, 0x3, R13 ;  /* 0x00000003ff027819 */ /* 0x001fc8000001160d */
[----:B------:R-:W-:Y:S01]  /*00a0*/  LOP3.LUT R3, R2, 0x4, RZ, 0xc0, !PT ;  /* 0x0000000402037812 */ /* 0x000fe200078ec0ff */
[----:B--2---:R-:W-:-:S06]  /*00b0*/  FMUL R5, R0, R0 ;  /* 0x0000000000057220 */ /* 0x004fcc0000400000 */
[----:B------:R-:W0:Y:S02]  /*00c0*/  SHFL.BFLY PT, R5, R5, 0x10, 0x1f ;  /* 0x0e001f0005057f89 */ /* 0x000e2400000e0000 */
[----:B0-----:R-:W-:Y:S01]  /*00d0*/  FFMA R6, R0, R0, R5 ;  /* 0x0000000000067223 */ /* 0x001fe20000000005 */
[----:B------:R-:W-:-:S04]  /*00e0*/  LOP3.LUT R5, R13, 0x1, RZ, 0xc0, !PT ;  /* 0x000000010d057812 */ /* 0x000fc800078ec0ff */
[----:B------:R-:W0:Y:S02]  /*00f0*/  SHFL.BFLY PT, R7, R6, 0x8, 0x1f ;  /* 0x0d001f0006077f89 */ /* 0x000e2400000e0000 */
[----:B0-----:R-:W-:-:S05]  /*0100*/  FADD R7, R6, R7 ;  /* 0x0000000706077221 */ /* 0x001fca0000000000 */
[----:B------:R-:W0:Y:S02]  /*0110*/  SHFL.BFLY PT, R8, R7, 0x4, 0x1f ;  /* 0x0c801f0007087f89 */ /* 0x000e2400000e0000 */
[----:B0-----:R-:W-:-:S05]  /*0120*/  FADD R8, R7, R8 ;  /* 0x0000000807087221 */ /* 0x001fca0000000000 */
[----:B------:R-:W0:Y:S02]  /*0130*/  SHFL.BFLY PT, R9, R8, 0x2, 0x1f ;  /* 0x0c401f0008097f89 */ /* 0x000e2400000e0000 */
[----:B0-----:R-:W-:-:S05]  /*0140*/  FADD R9, R8, R9 ;  /* 0x0000000908097221 */ /* 0x001fca0000000000 */
[----:B------:R-:W0:Y:S02]  /*0150*/  SHFL.BFLY PT, R10, R9, 0x1, 0x1f ;  /* 0x0c201f00090a7f89 */ /* 0x000e2400000e0000 */
[----:B0-----:R-:W-:-:S05]  /*0160*/  FADD R10, R9, R10 ;  /* 0x0000000a090a7221 */ /* 0x001fca0000000000 */
[----:B------:R0:W-:Y:S04]  /*0170*/  @!P0 STS [R3], R10 ;  /* 0x0000000a03008388 */ /* 0x0001e80000000800 */
[----:B------:R-:W-:Y:S01]  /*0180*/  BAR.SYNC.DEFER_BLOCKING 0x0 ;  /* 0x0000000000007b1d */ /* 0x000fe20000010000 */
[----:B------:R-:W-:-:S04]  /*0190*/  ISETP.NE.U32.AND P0, PT, R5, 0x1, PT ;  /* 0x000000010500780c */ /* 0x000fc80003f05070 */
[----:B------:R-:W-:Y:S02]  /*01a0*/  ISETP.LT.AND P0, PT, R13, 0x2, P0 ;  /* 0x000000020d00780c */ /* 0x000fe40000701270 */
[----:B0-----:R-:W-:Y:S01]  /*01b0*/  MOV R3, 0x3e800000 ;  /* 0x3e80000000037802 */ /* 0x001fe20000000f00 */
[----:B------:R-:W0:Y:S04]  /*01c0*/  @!P1 LDS R11, [R13.X4] ;  /* 0x000000000d0b9984 */ /* 0x000e280000004800 */
[----:B0-----:R-:W0:Y:S02]  /*01d0*/  SHFL.BFLY PT, R2, R11, 0x1, 0x1f ;  /* 0x0c201f000b027f89 */ /* 0x001e2400000e0000 */
[----:B0-----:R-:W-:-:S05]  /*01e0*/  FADD R2, R11, R2 ;  /* 0x000000020b027221 */ /* 0x001fca0000000000 */
[----:B------:R-:W-:Y:S04]  /*01f0*/  @P0 STS [R13.X4], R2 ;  /* 0x000000020d000388 */ /* 0x000fe80000004800 */
[----:B------:R-:W-:Y:S06]  /*0200*/  BAR.SYNC.DEFER_BLOCKING 0x0 ;  /* 0x0000000000007b1d */ /* 0x000fec0000010000 */
[----:B------:R-:W0:Y:S02]  /*0210*/  LDS R5, [RZ] ;  /* 0x00000000ff057984 */ /* 0x000e240000000800 */
[----:B0-----:R-:W-:-:S02]  /*0220*/  FADD R6, R5, 9.9999999392252902908e-09 ;  /* 0x322bcc7705067421 */ /* 0x001fc40000000000 */
[----:B------:R-:W-:Y:S03]  /*0230*/  BAR.SYNC.DEFER_BLOCKING 0x0 ;  /* 0x0000000000007b1d */ /* 0x000fe60000010000 */
[C---:B------:R-:W-:Y:S02]  /*0240*/  FSETP.GT.AND P1, PT, |R6|.reuse, 8.50705917302346158658e+37, PT ;  /* 0x7e8000000600780b */ /* 0x040fe40003f24200 */
[----:B------:R-:W-:Y:S02]  /*0250*/  FSETP.GEU.AND P0, PT, |R6|, 1.175494350822287508e-38, PT ;  /* 0x008000000600780b */ /* 0x000fe40003f0e200 */
[----:B------:R-:W-:-:S09]  /*0260*/  FSEL R3, R3, 1, P1 ;  /* 0x3f80000003037808 */ /* 0x000fd20000800000 */
[----:B------:R-:W-:Y:S01]  /*0270*/  @P1 FMUL R6, R6, 0.25 ;  /* 0x3e80000006061820 */ /* 0x000fe20000400000 */
[C---:B------:R-:W-:Y:S01]  /*0280*/  ISETP.NE.AND P1, PT, R4.reuse, RZ, PT ;  /* 0x000000ff0400720c */ /* 0x040fe20003f25270 */
[----:B------:R-:W-:Y:S01]  /*0290*/  @!P0 FMUL R3, R3, 16777216 ;  /* 0x4b80000003038820 */ /* 0x000fe20000400000 */
[----:B------:R-:W-:Y:S01]  /*02a0*/  IMAD.WIDE.U32 R4, R4, R15, c[0x0][0x170] ;  /* 0x00005c0004047625 */ /* 0x000fe200078e000f */
[----:B------:R-:W-:-:S06]  /*02b0*/  @!P0 FMUL R6, R6, 16777216 ;  /* 0x4b80000006068820 */ /* 0x000fcc0000400000 */
[----:B------:R-:W0:Y:S04]  /*02c0*/  MUFU.RCP R6, R6 ;  /* 0x0000000600067308 */ /* 0x000e280000001000 */
[----:B------:R-:W-:Y:S01]  /*02d0*/  @!P1 MOV R2, c[0x0][0x160] ;  /* 0x0000580000029a02 */ /* 0x000fe20000000f00 */
[----:B0-----:R-:W-:Y:S01]  /*02e0*/  FMUL R7, R6, R3 ;  /* 0x0000000306077220 */ /* 0x001fe20000400000 */
[----:B------:R-:W-:-:S03]  /*02f0*/  @!P1 MOV R3, c[0x0][0x164] ;  /* 0x0000590000039a02 */ /* 0x000fc60000000f00 */
[----:B------:R-:W-:Y:S02]  /*0300*/  FADD R9, R7, R7 ;  /* 0x0000000707097221 */ /* 0x000fe40000000000 */
[----:B------:R-:W-:Y:S02]  /*0310*/  @!P1 STG.E [R2.64], R7 ;  /* 0x0000000702009986 */ /* 0x000fe4000c101904 */
[----:B------:R-:W-:-:S05]  /*0320*/  FMUL R9, R0, R9 ;  /* 0x0000000900097220 */ /* 0x000fca0000400000 */
[----:B------:R-:W-:Y:S01]  /*0330*/  STG.E [R4.64], R9 ;  /* 0x0000000904007986 */ /* 0x000fe2000c101904 */
[----:B------:R-:W-:Y:S05]  /*0340*/  EXIT ;  /* 0x000000000000794d */ /* 0x000fea0003800000 */
.L_x_0:
[----:B------:R-:W-:-:S00]  /*0350*/  BRA `(.L_x_0) ;  /* 0xfffffff000007947 */ /* 0x000fc0000383ffff */
[----:B------:R-:W-:-:S00]  /*0360*/  NOP ;  /* 0x0000000000007918 */ /* 0x000fc00000000000 */
        /* <DEDUP_REMOVED lines=9> */
.L_x_1:


//--------------------- .nv.shared.triton_per_fused_add_mul_pow_reciprocal_select_sum_unsqueeze_14 --------------------------
	.section	.nv.shared.triton_per_fused_add_mul_pow_reciprocal_select_sum_unsqueeze_14,"aw",@nobits
	.sectionflags	@""
	.align	16
